//
// Generated by NVIDIA NVVM Compiler
//
// Compiler Build ID: CL-36424714
// Cuda compilation tools, release 13.0, V13.0.88
// Based on NVVM 20.0.0
//

.version 9.0
.target sm_100
.address_size 64

	// .globl	_Z4CongPiS_S_

.visible .entry _Z4CongPiS_S_(
	.param .u64 .ptr .align 1 _Z4CongPiS_S__param_0,
	.param .u64 .ptr .align 1 _Z4CongPiS_S__param_1,
	.param .u64 .ptr .align 1 _Z4CongPiS_S__param_2
)
{
	.reg .b32 	%r<8>;
	.reg .b64 	%rd<11>;

	ld.param.u64 	%rd1, [_Z4CongPiS_S__param_0];
	ld.param.u64 	%rd2, [_Z4CongPiS_S__param_1];
	ld.param.u64 	%rd3, [_Z4CongPiS_S__param_2];
	cvta.to.global.u64 	%rd4, %rd3;
	cvta.to.global.u64 	%rd5, %rd2;
	cvta.to.global.u64 	%rd6, %rd1;
	mov.u32 	%r1, %ctaid.x;
	mov.u32 	%r2, %ntid.x;
	mov.u32 	%r3, %tid.x;
	mad.lo.s32 	%r4, %r1, %r2, %r3;
	mul.wide.s32 	%rd7, %r4, 4;
	add.s64 	%rd8, %rd6, %rd7;
	ld.global.u32 	%r5, [%rd8];
	add.s64 	%rd9, %rd5, %rd7;
	ld.global.u32 	%r6, [%rd9];
	add.s32 	%r7, %r6, %r5;
	add.s64 	%rd10, %rd4, %rd7;
	st.global.u32 	[%rd10], %r7;
	ret;

}


// ===== COMPILED SASS (sm_100) =====

	.target	sm_100

	.elftype	@"ET_EXEC"


//--------------------- .note.nv.tkinfo           --------------------------
	.section	.note.nv.tkinfo,"",@"SHT_NOTE"
	.sectionflags	@"SHF_NOTE_NV_TKINFO"
	.tkinfo
        /*0018*/ 	.word	0x00000002
        /*0030*/ 	.string	""
        /*0030*/ 	.string	"ptxas"
        /*0030*/ 	.string	"Cuda compilation tools, release 13.0, V13.0.88"
        /*0030*/ 	.string	"Build cuda_13.0.r13.0/compiler.36424714_0"
        /*0030*/ 	.string	"-arch sm_100 -m 64 "



//--------------------- .note.nv.cuinfo           --------------------------
	.section	.note.nv.cuinfo,"",@"SHT_NOTE"
	.sectionflags	@"SHF_NOTE_NV_CUINFO"
        /*0018*/ 	.short	0x0002
        /*001a*/ 	.short	0x0064
        /*001c*/ 	.short	0x0082
	.zero		2


//--------------------- .nv.info                  --------------------------
	.section	.nv.info,"",@"SHT_CUDA_INFO"
	.align	4


	//----- nvinfo : EIATTR_REGCOUNT
	.align		4
        /*0000*/ 	.byte	0x04, 0x2f
        /*0002*/ 	.short	(.L_1 - .L_0)
	.align		4
.L_0:
        /*0004*/ 	.word	index@(_Z4CongPiS_S_)
        /*0008*/ 	.word	0x0000000c


	//----- nvinfo : EIATTR_FRAME_SIZE
	.align		4
.L_1:
        /*000c*/ 	.byte	0x04, 0x11
        /*000e*/ 	.short	(.L_3 - .L_2)
	.align		4
.L_2:
        /*0010*/ 	.word	index@(_Z4CongPiS_S_)
        /*0014*/ 	.word	0x00000000


	//----- nvinfo : EIATTR_MIN_STACK_SIZE
	.align		4
.L_3:
        /*0018*/ 	.byte	0x04, 0x12
        /*001a*/ 	.short	(.L_5 - .L_4)
	.align		4
.L_4:
        /*001c*/ 	.word	index@(_Z4CongPiS_S_)
        /*0020*/ 	.word	0x00000000
.L_5:


//--------------------- .nv.compat                --------------------------
	.section	.nv.compat,"",@"SHT_CUDA_COMPAT_INFO"
	.align	4
        /*0000*/ 	.byte	0x02, 0x09, 0x00, 0x00, 0x02, 0x02, 0x01, 0x00, 0x02, 0x05, 0x05, 0x00, 0x03, 0x07, 0x01, 0x01
        /*0010*/ 	.byte	0x02, 0x03, 0x00, 0x00, 0x02, 0x06, 0x01, 0x00, 0x04, 0x0b, 0x08, 0x00, 0x09, 0x00, 0x00, 0x00
        /*0020*/ 	.byte	0x00, 0x00, 0x00, 0x00


//--------------------- .nv.info._Z4CongPiS_S_    --------------------------
	.section	.nv.info._Z4CongPiS_S_,"",@"SHT_CUDA_INFO"
	.sectionflags	@""
	.align	4


	//----- nvinfo : EIATTR_CUDA_API_VERSION
	.align		4
        /*0000*/ 	.byte	0x04, 0x37
        /*0002*/ 	.short	(.L_7 - .L_6)
.L_6:
        /*0004*/ 	.word	0x00000082


	//----- nvinfo : EIATTR_KPARAM_INFO
	.align		4
.L_7:
        /*0008*/ 	.byte	0x04, 0x17
        /*000a*/ 	.short	(.L_9 - .L_8)
.L_8:
        /*000c*/ 	.word	0x00000000
        /*0010*/ 	.short	0x0002
        /*0012*/ 	.short	0x0010
        /*0014*/ 	.byte	0x00, 0xf5, 0x21, 0x00


	//----- nvinfo : EIATTR_KPARAM_INFO
	.align		4
.L_9:
        /*0018*/ 	.byte	0x04, 0x17
        /*001a*/ 	.short	(.L_11 - .L_10)
.L_10:
        /*001c*/ 	.word	0x00000000
        /*0020*/ 	.short	0x0001
        /*0022*/ 	.short	0x0008
        /*0024*/ 	.byte	0x00, 0xf5, 0x21, 0x00


	//----- nvinfo : EIATTR_KPARAM_INFO
	.align		4
.L_11:
        /*0028*/ 	.byte	0x04, 0x17
        /*002a*/ 	.short	(.L_13 - .L_12)
.L_12:
        /*002c*/ 	.word	0x00000000
        /*0030*/ 	.short	0x0000
        /*0032*/ 	.short	0x0000
        /*0034*/ 	.byte	0x00, 0xf5, 0x21, 0x00


	//----- nvinfo : EIATTR_SPARSE_MMA_MASK
	.align		4
.L_13:
        /*0038*/ 	.byte	0x03, 0x50
        /*003a*/ 	.short	0x0000


	//----- nvinfo : EIATTR_MAXREG_COUNT
	.align		4
        /*003c*/ 	.byte	0x03, 0x1b
        /*003e*/ 	.short	0x00ff


	//----- nvinfo : EIATTR_MERCURY_ISA_VERSION
	.align		4
        /*0040*/ 	.byte	0x03, 0x5f
        /*0042*/ 	.short	0x0101


	//----- nvinfo : EIATTR_VRC_CTA_INIT_COUNT
	.align		4
        /*0044*/ 	.byte	0x02, 0x4a
	.zero		1
	.zero		1


	//----- nvinfo : EIATTR_EXIT_INSTR_OFFSETS
	.align		4
        /*0048*/ 	.byte	0x04, 0x1c
        /*004a*/ 	.short	(.L_15 - .L_14)


	//   ....[0]....
.L_14:
        /*004c*/ 	.word	0x00000100


	//----- nvinfo : EIATTR_CBANK_PARAM_SIZE
	.align		4
.L_15:
        /*0050*/ 	.byte	0x03, 0x19
        /*0052*/ 	.short	0x0018


	//----- nvinfo : EIATTR_PARAM_CBANK
	.align		4
        /*0054*/ 	.byte	0x04, 0x0a
        /*0056*/ 	.short	(.L_17 - .L_16)
	.align		4
.L_16:
        /*0058*/ 	.word	index@(.nv.constant0._Z4CongPiS_S_)
        /*005c*/ 	.short	0x0380
        /*005e*/ 	.short	0x0018


	//----- nvinfo : EIATTR_SW_WAR
	.align		4
.L_17:
        /*0060*/ 	.byte	0x04, 0x36
        /*0062*/ 	.short	(.L_19 - .L_18)
.L_18:
        /*0064*/ 	.word	0x00000008
.L_19:


//--------------------- .nv.callgraph             --------------------------
	.section	.nv.callgraph,"",@"SHT_CUDA_CALLGRAPH"
	.align	4
	.sectionentsize	8
	.align		4
        /*0000*/ 	.word	0x00000000
	.align		4
        /*0004*/ 	.word	0xffffffff
	.align		4
        /*0008*/ 	.word	0x00000000
	.align		4
        /*000c*/ 	.word	0xfffffffe
	.align		4
        /*0010*/ 	.word	0x00000000
	.align		4
        /*0014*/ 	.word	0xfffffffd
	.align		4
        /*0018*/ 	.word	0x00000000
	.align		4
        /*001c*/ 	.word	0xfffffffc


//--------------------- .text._Z4CongPiS_S_       --------------------------
	.section	.text._Z4CongPiS_S_,"ax",@progbits
	.align	128
        .global         _Z4CongPiS_S_
        .type           _Z4CongPiS_S_,@function
        .size           _Z4CongPiS_S_,(.L_x_1 - _Z4CongPiS_S_)
        .other          _Z4CongPiS_S_,@"STO_CUDA_ENTRY STV_DEFAULT"
_Z4CongPiS_S_:
.text._Z4CongPiS_S_:
[----:B------:R-:W-:Y:S01]  /*0000*/  LDC R1, c[0x0][0x37c] ;  /* 0x0000df00ff017b82 */ /* 0x000fe20000000800 */
[----:B------:R-:W0:Y:S07]  /*0010*/  S2R R0, SR_TID.X ;  /* 0x0000000000007919 */ /* 0x000e2e0000002100 */
[----:B------:R-:W0:Y:S01]  /*0020*/  S2UR UR6, SR_CTAID.X ;  /* 0x00000000000679c3 */ /* 0x000e220000002500 */
[----:B------:R-:W1:Y:S07]  /*0030*/  LDCU.64 UR4, c[0x0][0x358] ;  /* 0x00006b00ff0477ac */ /* 0x000e6e0008000a00 */
[----:B------:R-:W0:Y:S08]  /*0040*/  LDC R9, c[0x0][0x360] ;  /* 0x0000d800ff097b82 */ /* 0x000e300000000800 */
[----:B------:R-:W2:Y:S08]  /*0050*/  LDC.64 R2, c[0x0][0x380] ;  /* 0x0000e000ff027b82 */ /* 0x000eb00000000a00 */
[----:B------:R-:W3:Y:S01]  /*0060*/  LDC.64 R4, c[0x0][0x388] ;  /* 0x0000e200ff047b82 */ /* 0x000ee20000000a00 */
[----:B0-----:R-:W-:-:S07]  /*0070*/  IMAD R9, R9, UR6, R0 ;  /* 0x0000000609097c24 */ /* 0x001fce000f8e0200 */
[----:B------:R-:W0:Y:S01]  /*0080*/  LDC.64 R6, c[0x0][0x390] ;  /* 0x0000e400ff067b82 */ /* 0x000e220000000a00 */
[----:B--2---:R-:W-:-:S06]  /*0090*/  IMAD.WIDE R2, R9, 0x4, R2 ;  /* 0x0000000409027825 */ /* 0x004fcc00078e0202 */
[----:B-1----:R-:W2:Y:S01]  /*00a0*/  LDG.E R2, desc[UR4][R2.64] ;  /* 0x0000000402027981 */ /* 0x002ea2000c1e1900 */
[----:B---3--:R-:W-:-:S06]  /*00b0*/  IMAD.WIDE R4, R9, 0x4, R4 ;  /* 0x0000000409047825 */ /* 0x008fcc00078e0204 */
[----:B------:R-:W2:Y:S01]  /*00c0*/  LDG.E R5, desc[UR4][R4.64] ;  /* 0x0000000404057981 */ /* 0x000ea2000c1e1900 */
[----:B0-----:R-:W-:Y:S01]  /*00d0*/  IMAD.WIDE R6, R9, 0x4, R6 ;  /* 0x0000000409067825 */ /* 0x001fe200078e0206 */
[----:B--2---:R-:W-:-:S05]  /*00e0*/  IADD3 R9, PT, PT, R2, R5, RZ ;  /* 0x0000000502097210 */ /* 0x004fca0007ffe0ff */
[----:B------:R-:W-:Y:S01]  /*00f0*/  STG.E desc[UR4][R6.64], R9 ;  /* 0x0000000906007986 */ /* 0x000fe2000c101904 */
[----:B------:R-:W-:Y:S05]  /*0100*/  EXIT ;  /* 0x000000000000794d */ /* 0x000fea0003800000 */
.L_x_0:
[----:B------:R-:W-:-:S00]  /*0110*/  BRA `(.L_x_0) ;  /* 0xfffffffc00fc7947 */ /* 0x000fc0000383ffff */
[----:B------:R-:W-:-:S00]  /*0120*/  NOP ;  /* 0x0000000000007918 */ /* 0x000fc00000000000 */
        /* <DEDUP_REMOVED lines=13> */
.L_x_1:


//--------------------- .nv.shared.reserved.0     --------------------------
	.section	.nv.shared.reserved.0,"aw",@nobits
	.weak		__nv_reservedSMEM_offset_0_alias
	.size		__nv_reservedSMEM_offset_0_alias, 0, 64
	.other		__nv_reservedSMEM_offset_0_alias,@"STO_CUDA_RESERVED_SHARED STV_DEFAULT"
__nv_reservedSMEM_offset_0_alias:
	.zero		0
	.zero		64


//--------------------- .nv.constant0._Z4CongPiS_S_ --------------------------
	.section	.nv.constant0._Z4CongPiS_S_,"a",@progbits
	.sectionflags	@""
	.align	4
.nv.constant0._Z4CongPiS_S_:
	.zero		920


//--------------------- SYMBOLS --------------------------

	.type		.nv.reservedSmem.offset0,@object
	.size		.nv.reservedSmem.offset0,0x4
